	.headerflags	@"EF_CUDA_TEXMODE_UNIFIED EF_CUDA_64BIT_ADDRESS EF_CUDA_ACCELERATORS EF_CUDA_SM90 EF_CUDA_VIRTUAL_SM(EF_CUDA_SM90)"
	.elftype	@"ET_EXEC"


//--------------------- .nv.info                  --------------------------
	.section	.nv.info,"",@"SHT_CUDA_INFO"
	.align	4


	//----- nvinfo : EIATTR_REGCOUNT
	.align		4
        /*0000*/ 	.byte	0x04, 0x2f
        /*0002*/ 	.short	(.L_1 - .L_0)
	.align		4
.L_0:
        /*0004*/ 	.word	index@(triton_poi_fused_convolution_13)
        /*0008*/ 	.word	0x00000012


	//----- nvinfo : EIATTR_MIN_STACK_SIZE
	.align		4
.L_1:
        /*000c*/ 	.byte	0x04, 0x12
        /*000e*/ 	.short	(.L_3 - .L_2)
	.align		4
.L_2:
        /*0010*/ 	.word	index@(triton_poi_fused_convolution_13)
        /*0014*/ 	.word	0x00000000


	//----- nvinfo : EIATTR_FRAME_SIZE
	.align		4
.L_3:
        /*0018*/ 	.byte	0x04, 0x11
        /*001a*/ 	.short	(.L_5 - .L_4)
	.align		4
.L_4:
        /*001c*/ 	.word	index@(triton_poi_fused_convolution_13)
        /*0020*/ 	.word	0x00000000


	//----- nvinfo : EIATTR_MIN_STACK_SIZE
	.align		4
.L_5:
        /*0024*/ 	.byte	0x04, 0x12
        /*0026*/ 	.short	(.L_7 - .L_6)
	.align		4
.L_6:
        /*0028*/ 	.word	index@(triton_poi_fused_convolution_13)
        /*002c*/ 	.word	0x00000000
.L_7:


//--------------------- .nv.info.triton_poi_fused_convolution_13 --------------------------
	.section	.nv.info.triton_poi_fused_convolution_13,"",@"SHT_CUDA_INFO"
	.sectionflags	@""
	.align	4


	//----- nvinfo : EIATTR_CUDA_API_VERSION
	.align		4
        /*0000*/ 	.byte	0x04, 0x37
        /*0002*/ 	.short	(.L_9 - .L_8)
.L_8:
        /*0004*/ 	.word	0x0000007c


	//----- nvinfo : EIATTR_KPARAM_INFO
	.align		4
.L_9:
        /*0008*/ 	.byte	0x04, 0x17
        /*000a*/ 	.short	(.L_11 - .L_10)
.L_10:
        /*000c*/ 	.word	0x00000000
        /*0010*/ 	.short	0x0002
        /*0012*/ 	.short	0x0010
        /*0014*/ 	.byte	0x00, 0xf0, 0x11, 0x00


	//----- nvinfo : EIATTR_KPARAM_INFO
	.align		4
.L_11:
        /*0018*/ 	.byte	0x04, 0x17
        /*001a*/ 	.short	(.L_13 - .L_12)
.L_12:
        /*001c*/ 	.word	0x00000000
        /*0020*/ 	.short	0x0001
        /*0022*/ 	.short	0x0008
        /*0024*/ 	.byte	0x00, 0xf4, 0x21, 0x00


	//----- nvinfo : EIATTR_KPARAM_INFO
	.align		4
.L_13:
        /*0028*/ 	.byte	0x04, 0x17
        /*002a*/ 	.short	(.L_15 - .L_14)
.L_14:
        /*002c*/ 	.word	0x00000000
        /*0030*/ 	.short	0x0000
        /*0032*/ 	.short	0x0000
        /*0034*/ 	.byte	0x00, 0xf4, 0x21, 0x00


	//----- nvinfo : EIATTR_SPARSE_MMA_MASK
	.align		4
.L_15:
        /*0038*/ 	.byte	0x03, 0x50
        /*003a*/ 	.short	0x0000


	//----- nvinfo : EIATTR_MAXREG_COUNT
	.align		4
        /*003c*/ 	.byte	0x03, 0x1b
        /*003e*/ 	.short	0x00ff


	//----- nvinfo : EIATTR_EXIT_INSTR_OFFSETS
	.align		4
        /*0040*/ 	.byte	0x04, 0x1c
        /*0042*/ 	.short	(.L_17 - .L_16)


	//   ....[0]....
.L_16:
        /*0044*/ 	.word	0x00000280


	//----- nvinfo : EIATTR_REQNTID
	.align		4
.L_17:
        /*0048*/ 	.byte	0x04, 0x10
        /*004a*/ 	.short	(.L_19 - .L_18)
.L_18:
        /*004c*/ 	.word	0x00000080
        /*0050*/ 	.word	0x00000001
        /*0054*/ 	.word	0x00000001


	//----- nvinfo : EIATTR_CBANK_PARAM_SIZE
	.align		4
.L_19:
        /*0058*/ 	.byte	0x03, 0x19
        /*005a*/ 	.short	0x0014


	//----- nvinfo : EIATTR_PARAM_CBANK
	.align		4
        /*005c*/ 	.byte	0x04, 0x0a
        /*005e*/ 	.short	(.L_21 - .L_20)
	.align		4
.L_20:
        /*0060*/ 	.word	index@(.nv.constant0.triton_poi_fused_convolution_13)
        /*0064*/ 	.short	0x0210
        /*0066*/ 	.short	0x0014


	//----- nvinfo : EIATTR_SW_WAR
	.align		4
.L_21:
        /*0068*/ 	.byte	0x04, 0x36
        /*006a*/ 	.short	(.L_23 - .L_22)
.L_22:
        /*006c*/ 	.word	0x00000008
.L_23:


//--------------------- .nv.callgraph             --------------------------
	.section	.nv.callgraph,"",@"SHT_CUDA_CALLGRAPH"
	.align	4
	.sectionentsize	8
	.align		4
        /*0000*/ 	.word	0x00000000
	.align		4
        /*0004*/ 	.word	0xffffffff
	.align		4
        /*0008*/ 	.word	0x00000000
	.align		4
        /*000c*/ 	.word	0xfffffffe
	.align		4
        /*0010*/ 	.word	0x00000000
	.align		4
        /*0014*/ 	.word	0xfffffffd
	.align		4
        /*0018*/ 	.word	0x00000000
	.align		4
        /*001c*/ 	.word	0xfffffffc


//--------------------- .text.triton_poi_fused_convolution_13 --------------------------
	.section	.text.triton_poi_fused_convolution_13,"ax",@progbits
	.align	128
        .global         triton_poi_fused_convolution_13
        .type           triton_poi_fused_convolution_13,@function
        .size           triton_poi_fused_convolution_13,(.L_x_1 - triton_poi_fused_convolution_13)
        .other          triton_poi_fused_convolution_13,@"STO_CUDA_ENTRY STV_DEFAULT"
triton_poi_fused_convolution_13:
.text.triton_poi_fused_convolution_13:
[----:B------:R-:W-:Y:S01]  /*0000*/  LDC R1, c[0x0][0x28] ;  /* 0x00000a00ff017b82 */ /* 0x000fe20000000800 */
[----:B------:R-:W1:Y:S07]  /*0010*/  S2R R0, SR_TID.X ;  /* 0x0000000000007919 */ /* 0x000e6e0000002100 */
[----:B------:R-:W2:Y:S01]  /*0020*/  LDC.64 R4, c[0x0][0x210] ;  /* 0x00008400ff047b82 */ /* 0x000ea20000000a00 */
[----:B------:R-:W-:Y:S01]  /*0030*/  ULDC.64 UR4, c[0x0][0x208] ;  /* 0x0000820000047ab9 */ /* 0x000fe20000000a00 */
[----:B------:R-:W3:Y:S01]  /*0040*/  S2R R9, SR_CTAID.X ;  /* 0x0000000000097919 */ /* 0x000ee20000002500 */
[----:B-1----:R-:W-:-:S02]  /*0050*/  SHF.L.U32 R0, R0, 0x2, RZ ;  /* 0x0000000200007819 */ /* 0x002fc400000006ff */
[----:B---3--:R-:W-:Y:S02]  /*0060*/  SHF.R.S32.HI R2, RZ, 0x15, R9 ;  /* 0x00000015ff027819 */ /* 0x008fe40000011409 */
[----:B------:R-:W-:Y:S02]  /*0070*/  LOP3.LUT R0, R0, 0x1fc, RZ, 0xc0, !PT ;  /* 0x000001fc00007812 */ /* 0x000fe400078ec0ff */
[----:B------:R-:W-:Y:S02]  /*0080*/  SGXT R2, R2, 0x1 ;  /* 0x000000010202781a */ /* 0x000fe40000000200 */
[----:B------:R-:W-:-:S04]  /*0090*/  LEA R9, R9, R0, 0xa ;  /* 0x0000000009097211 */ /* 0x000fc800078e50ff */
[----:B------:R-:W-:Y:S02]  /*00a0*/  LEA.HI R0, R2, R9, RZ, 0xf ;  /* 0x0000000902007211 */ /* 0x000fe400078f78ff */
[----:B------:R-:W1:Y:S02]  /*00b0*/  LDC.64 R2, c[0x0][0x218] ;  /* 0x00008600ff027b82 */ /* 0x000e640000000a00 */
[----:B------:R-:W-:Y:S02]  /*00c0*/  IADD3 R6, R0, 0x200, RZ ;  /* 0x0000020000067810 */ /* 0x000fe40007ffe0ff */
[----:B------:R-:W-:Y:S02]  /*00d0*/  SHF.R.S32.HI R0, RZ, 0xf, R0 ;  /* 0x0000000fff007819 */ /* 0x000fe40000011400 */
[----:B------:R-:W-:-:S03]  /*00e0*/  SHF.R.S32.HI R6, RZ, 0xf, R6 ;  /* 0x0000000fff067819 */ /* 0x000fc60000011406 */
[----:B------:R-:W-:-:S04]  /*00f0*/  IMAD.HI R7, R0, 0x66666667, RZ ;  /* 0x6666666700077827 */ /* 0x000fc800078e02ff */
[----:B------:R-:W-:Y:S01]  /*0100*/  IMAD.HI R10, R6, 0x66666667, RZ ;  /* 0x66666667060a7827 */ /* 0x000fe200078e02ff */
[----:B------:R-:W-:-:S04]  /*0110*/  SHF.R.U32.HI R8, RZ, 0x1f, R7 ;  /* 0x0000001fff087819 */ /* 0x000fc80000011607 */
[----:B------:R-:W-:Y:S02]  /*0120*/  SHF.R.U32.HI R11, RZ, 0x1f, R10 ;  /* 0x0000001fff0b7819 */ /* 0x000fe4000001160a */
[----:B------:R-:W-:Y:S01]  /*0130*/  LEA.HI.SX32 R7, R7, R8, 0x1a ;  /* 0x0000000807077211 */ /* 0x000fe200078fd2ff */
[----:B--2---:R-:W-:Y:S01]  /*0140*/  IMAD.WIDE R8, R9, 0x4, R4 ;  /* 0x0000000409087825 */ /* 0x004fe200078e0204 */
[----:B------:R-:W-:-:S03]  /*0150*/  LEA.HI.SX32 R11, R10, R11, 0x1a ;  /* 0x0000000b0a0b7211 */ /* 0x000fc600078fd2ff */
[----:B------:R-:W-:Y:S02]  /*0160*/  IMAD R7, R7, -0xa0, R0 ;  /* 0xffffff6007077824 */ /* 0x000fe400078e0200 */
[----:B------:R-:W-:Y:S02]  /*0170*/  IMAD R13, R11, -0xa0, R6 ;  /* 0xffffff600b0d7824 */ /* 0x000fe400078e0206 */
[--C-:B-1----:R-:W-:Y:S02]  /*0180*/  IMAD.WIDE R10, R7, 0x4, R2.reuse ;  /* 0x00000004070a7825 */ /* 0x102fe400078e0202 */
[----:B------:R-:W2:Y:S02]  /*0190*/  LDG.E.128 R4, desc[UR4][R8.64] ;  /* 0x0000000408047981 */ /* 0x000ea4000c1e1d00 */
[----:B------:R-:W-:Y:S02]  /*01a0*/  IMAD.WIDE R2, R13, 0x4, R2 ;  /* 0x000000040d027825 */ /* 0x000fe400078e0202 */
[----:B------:R-:W2:Y:S04]  /*01b0*/  LDG.E.EL R10, desc[UR4][R10.64] ;  /* 0x000000040a0a7981 */ /* 0x000ea8000c2e1900 */
[----:B------:R-:W3:Y:S04]  /*01c0*/  LDG.E.EL R2, desc[UR4][R2.64] ;  /* 0x0000000402027981 */ /* 0x000ee8000c2e1900 */
[----:B------:R-:W3:Y:S01]  /*01d0*/  LDG.E.128 R12, desc[UR4][R8.64+0x800] ;  /* 0x00080004080c7981 */ /* 0x000ee2000c1e1d00 */
[--C-:B--2---:R-:W-:Y:S01]  /*01e0*/  FADD R4, R4, R10.reuse ;  /* 0x0000000a04047221 */ /* 0x104fe20000000000 */
[--C-:B------:R-:W-:Y:S01]  /*01f0*/  FADD R5, R5, R10.reuse ;  /* 0x0000000a05057221 */ /* 0x100fe20000000000 */
[--C-:B------:R-:W-:Y:S01]  /*0200*/  FADD R6, R6, R10.reuse ;  /* 0x0000000a06067221 */ /* 0x100fe20000000000 */
[----:B------:R-:W-:Y:S01]  /*0210*/  FADD R7, R7, R10 ;  /* 0x0000000a07077221 */ /* 0x000fe20000000000 */
[--C-:B---3--:R-:W-:Y:S01]  /*0220*/  FADD R12, R12, R2.reuse ;  /* 0x000000020c0c7221 */ /* 0x108fe20000000000 */
[--C-:B------:R-:W-:Y:S01]  /*0230*/  FADD R13, R13, R2.reuse ;  /* 0x000000020d0d7221 */ /* 0x100fe20000000000 */
[--C-:B------:R-:W-:Y:S01]  /*0240*/  FADD R14, R14, R2.reuse ;  /* 0x000000020e0e7221 */ /* 0x100fe20000000000 */
[----:B------:R-:W-:Y:S01]  /*0250*/  FADD R15, R15, R2 ;  /* 0x000000020f0f7221 */ /* 0x000fe20000000000 */
[----:B------:R-:W-:Y:S04]  /*0260*/  STG.E.128 desc[UR4][R8.64], R4 ;  /* 0x0000000408007986 */ /* 0x000fe8000c101d04 */
[----:B------:R-:W-:Y:S01]  /*0270*/  STG.E.128 desc[UR4][R8.64+0x800], R12 ;  /* 0x0008000c08007986 */ /* 0x000fe2000c101d04 */
[----:B------:R-:W-:Y:S05]  /*0280*/  EXIT ;  /* 0x000000000000794d */ /* 0x000fea0003800000 */
.L_x_0:
[----:B------:R-:W-:-:S00]  /*0290*/  BRA `(.L_x_0) ;  /* 0xfffffffc00fc7947 */ /* 0x000fc0000383ffff */
[----:B------:R-:W-:-:S00]  /*02a0*/  NOP ;  /* 0x0000000000007918 */ /* 0x000fc00000000000 */
        /* <DEDUP_REMOVED lines=13> */
.L_x_1:


//--------------------- .nv.constant0.triton_poi_fused_convolution_13 --------------------------
	.section	.nv.constant0.triton_poi_fused_convolution_13,"a",@progbits
	.sectionflags	@""
	.align	4
.nv.constant0.triton_poi_fused_convolution_13:
	.zero		548
